//
// Generated by NVIDIA NVVM Compiler
//
// Compiler Build ID: CL-36424714
// Cuda compilation tools, release 13.0, V13.0.88
// Based on NVVM 20.0.0
//

.version 9.0
.target sm_100
.address_size 64

	// .globl	_Z15test_2_para_intiiPi

.visible .entry _Z15test_2_para_intiiPi(
	.param .u32 _Z15test_2_para_intiiPi_param_0,
	.param .u32 _Z15test_2_para_intiiPi_param_1,
	.param .u64 .ptr .align 1 _Z15test_2_para_intiiPi_param_2
)
{
	.reg .b32 	%r<4>;
	.reg .b64 	%rd<3>;

	ld.param.u32 	%r1, [_Z15test_2_para_intiiPi_param_0];
	ld.param.u32 	%r2, [_Z15test_2_para_intiiPi_param_1];
	ld.param.u64 	%rd1, [_Z15test_2_para_intiiPi_param_2];
	cvta.to.global.u64 	%rd2, %rd1;
	div.s32 	%r3, %r1, %r2;
	st.global.u32 	[%rd2], %r3;
	ret;

}


// ===== COMPILED SASS (sm_100) =====

	.target	sm_100

	.elftype	@"ET_EXEC"


//--------------------- .note.nv.tkinfo           --------------------------
	.section	.note.nv.tkinfo,"",@"SHT_NOTE"
	.sectionflags	@"SHF_NOTE_NV_TKINFO"
	.tkinfo
        /*0018*/ 	.word	0x00000002
        /*0030*/ 	.string	""
        /*0030*/ 	.string	"ptxas"
        /*0030*/ 	.string	"Cuda compilation tools, release 13.0, V13.0.88"
        /*0030*/ 	.string	"Build cuda_13.0.r13.0/compiler.36424714_0"
        /*0030*/ 	.string	"-arch sm_100 -m 64 "



//--------------------- .note.nv.cuinfo           --------------------------
	.section	.note.nv.cuinfo,"",@"SHT_NOTE"
	.sectionflags	@"SHF_NOTE_NV_CUINFO"
        /*0018*/ 	.short	0x0002
        /*001a*/ 	.short	0x0064
        /*001c*/ 	.short	0x0082
	.zero		2


//--------------------- .nv.info                  --------------------------
	.section	.nv.info,"",@"SHT_CUDA_INFO"
	.align	4


	//----- nvinfo : EIATTR_REGCOUNT
	.align		4
        /*0000*/ 	.byte	0x04, 0x2f
        /*0002*/ 	.short	(.L_1 - .L_0)
	.align		4
.L_0:
        /*0004*/ 	.word	index@(_Z15test_2_para_intiiPi)
        /*0008*/ 	.word	0x0000000c


	//----- nvinfo : EIATTR_FRAME_SIZE
	.align		4
.L_1:
        /*000c*/ 	.byte	0x04, 0x11
        /*000e*/ 	.short	(.L_3 - .L_2)
	.align		4
.L_2:
        /*0010*/ 	.word	index@(_Z15test_2_para_intiiPi)
        /*0014*/ 	.word	0x00000000


	//----- nvinfo : EIATTR_MIN_STACK_SIZE
	.align		4
.L_3:
        /*0018*/ 	.byte	0x04, 0x12
        /*001a*/ 	.short	(.L_5 - .L_4)
	.align		4
.L_4:
        /*001c*/ 	.word	index@(_Z15test_2_para_intiiPi)
        /*0020*/ 	.word	0x00000000
.L_5:


//--------------------- .nv.compat                --------------------------
	.section	.nv.compat,"",@"SHT_CUDA_COMPAT_INFO"
	.align	4
        /*0000*/ 	.byte	0x02, 0x09, 0x00, 0x00, 0x02, 0x02, 0x01, 0x00, 0x02, 0x05, 0x05, 0x00, 0x03, 0x07, 0x01, 0x01
        /*0010*/ 	.byte	0x02, 0x03, 0x00, 0x00, 0x02, 0x06, 0x01, 0x00, 0x04, 0x0b, 0x08, 0x00, 0x09, 0x00, 0x00, 0x00
        /*0020*/ 	.byte	0x00, 0x00, 0x00, 0x00


//--------------------- .nv.info._Z15test_2_para_intiiPi --------------------------
	.section	.nv.info._Z15test_2_para_intiiPi,"",@"SHT_CUDA_INFO"
	.sectionflags	@""
	.align	4


	//----- nvinfo : EIATTR_CUDA_API_VERSION
	.align		4
        /*0000*/ 	.byte	0x04, 0x37
        /*0002*/ 	.short	(.L_7 - .L_6)
.L_6:
        /*0004*/ 	.word	0x00000082


	//----- nvinfo : EIATTR_KPARAM_INFO
	.align		4
.L_7:
        /*0008*/ 	.byte	0x04, 0x17
        /*000a*/ 	.short	(.L_9 - .L_8)
.L_8:
        /*000c*/ 	.word	0x00000000
        /*0010*/ 	.short	0x0002
        /*0012*/ 	.short	0x0008
        /*0014*/ 	.byte	0x00, 0xf5, 0x21, 0x00


	//----- nvinfo : EIATTR_KPARAM_INFO
	.align		4
.L_9:
        /*0018*/ 	.byte	0x04, 0x17
        /*001a*/ 	.short	(.L_11 - .L_10)
.L_10:
        /*001c*/ 	.word	0x00000000
        /*0020*/ 	.short	0x0001
        /*0022*/ 	.short	0x0004
        /*0024*/ 	.byte	0x00, 0xf0, 0x11, 0x00


	//----- nvinfo : EIATTR_KPARAM_INFO
	.align		4
.L_11:
        /*0028*/ 	.byte	0x04, 0x17
        /*002a*/ 	.short	(.L_13 - .L_12)
.L_12:
        /*002c*/ 	.word	0x00000000
        /*0030*/ 	.short	0x0000
        /*0032*/ 	.short	0x0000
        /*0034*/ 	.byte	0x00, 0xf0, 0x11, 0x00


	//----- nvinfo : EIATTR_SPARSE_MMA_MASK
	.align		4
.L_13:
        /*0038*/ 	.byte	0x03, 0x50
        /*003a*/ 	.short	0x0000


	//----- nvinfo : EIATTR_MAXREG_COUNT
	.align		4
        /*003c*/ 	.byte	0x03, 0x1b
        /*003e*/ 	.short	0x00ff


	//----- nvinfo : EIATTR_MERCURY_ISA_VERSION
	.align		4
        /*0040*/ 	.byte	0x03, 0x5f
        /*0042*/ 	.short	0x0101


	//----- nvinfo : EIATTR_VRC_CTA_INIT_COUNT
	.align		4
        /*0044*/ 	.byte	0x02, 0x4a
	.zero		1
	.zero		1


	//----- nvinfo : EIATTR_EXIT_INSTR_OFFSETS
	.align		4
        /*0048*/ 	.byte	0x04, 0x1c
        /*004a*/ 	.short	(.L_15 - .L_14)


	//   ....[0]....
.L_14:
        /*004c*/ 	.word	0x000001c0


	//----- nvinfo : EIATTR_CBANK_PARAM_SIZE
	.align		4
.L_15:
        /*0050*/ 	.byte	0x03, 0x19
        /*0052*/ 	.short	0x0010


	//----- nvinfo : EIATTR_PARAM_CBANK
	.align		4
        /*0054*/ 	.byte	0x04, 0x0a
        /*0056*/ 	.short	(.L_17 - .L_16)
	.align		4
.L_16:
        /*0058*/ 	.word	index@(.nv.constant0._Z15test_2_para_intiiPi)
        /*005c*/ 	.short	0x0380
        /*005e*/ 	.short	0x0010


	//----- nvinfo : EIATTR_SW_WAR
	.align		4
.L_17:
        /*0060*/ 	.byte	0x04, 0x36
        /*0062*/ 	.short	(.L_19 - .L_18)
.L_18:
        /*0064*/ 	.word	0x00000008
.L_19:


//--------------------- .nv.callgraph             --------------------------
	.section	.nv.callgraph,"",@"SHT_CUDA_CALLGRAPH"
	.align	4
	.sectionentsize	8
	.align		4
        /*0000*/ 	.word	0x00000000
	.align		4
        /*0004*/ 	.word	0xffffffff
	.align		4
        /*0008*/ 	.word	0x00000000
	.align		4
        /*000c*/ 	.word	0xfffffffe
	.align		4
        /*0010*/ 	.word	0x00000000
	.align		4
        /*0014*/ 	.word	0xfffffffd
	.align		4
        /*0018*/ 	.word	0x00000000
	.align		4
        /*001c*/ 	.word	0xfffffffc


//--------------------- .text._Z15test_2_para_intiiPi --------------------------
	.section	.text._Z15test_2_para_intiiPi,"ax",@progbits
	.align	128
        .global         _Z15test_2_para_intiiPi
        .type           _Z15test_2_para_intiiPi,@function
        .size           _Z15test_2_para_intiiPi,(.L_x_1 - _Z15test_2_para_intiiPi)
        .other          _Z15test_2_para_intiiPi,@"STO_CUDA_ENTRY STV_DEFAULT"
_Z15test_2_para_intiiPi:
.text._Z15test_2_para_intiiPi:
[----:B------:R-:W-:Y:S08]  /*0000*/  LDC R1, c[0x0][0x37c] ;  /* 0x0000df00ff017b82 */ /* 0x000ff00000000800 */
[----:B------:R-:W0:Y:S01]  /*0010*/  LDC.64 R2, c[0x0][0x380] ;  /* 0x0000e000ff027b82 */ /* 0x000e220000000a00 */
[----:B------:R-:W1:Y:S01]  /*0020*/  LDCU.64 UR4, c[0x0][0x358] ;  /* 0x00006b00ff0477ac */ /* 0x000e620008000a00 */
[----:B0-----:R-:W-:-:S02]  /*0030*/  IABS R7, R3 ;  /* 0x0000000300077213 */ /* 0x001fc40000000000 */
[----:B------:R-:W-:Y:S02]  /*0040*/  IABS R8, R2 ;  /* 0x0000000200087213 */ /* 0x000fe40000000000 */
[----:B------:R-:W0:Y:S01]  /*0050*/  I2F.RP R0, R7 ;  /* 0x0000000700007306 */ /* 0x000e220000209400 */
[----:B------:R-:W-:-:S04]  /*0060*/  LOP3.LUT R2, R2, R3, RZ, 0x3c, !PT ;  /* 0x0000000302027212 */ /* 0x000fc800078e3cff */
[----:B------:R-:W-:-:S03]  /*0070*/  ISETP.GE.AND P1, PT, R2, RZ, PT ;  /* 0x000000ff0200720c */ /* 0x000fc60003f26270 */
[----:B0-----:R-:W0:Y:S02]  /*0080*/  MUFU.RCP R0, R0 ;  /* 0x0000000000007308 */ /* 0x001e240000001000 */
[----:B0-----:R-:W-:-:S06]  /*0090*/  VIADD R4, R0, 0xffffffe ;  /* 0x0ffffffe00047836 */ /* 0x001fcc0000000000 */
[----:B------:R0:W2:Y:S02]  /*00a0*/  F2I.FTZ.U32.TRUNC.NTZ R5, R4 ;  /* 0x0000000400057305 */ /* 0x0000a4000021f000 */
[----:B0-----:R-:W-:Y:S02]  /*00b0*/  HFMA2 R4, -RZ, RZ, 0, 0 ;  /* 0x00000000ff047431 */ /* 0x001fe400000001ff */
[----:B--2---:R-:W-:-:S04]  /*00c0*/  IMAD.MOV R6, RZ, RZ, -R5 ;  /* 0x000000ffff067224 */ /* 0x004fc800078e0a05 */
[----:B------:R-:W-:-:S04]  /*00d0*/  IMAD R9, R6, R7, RZ ;  /* 0x0000000706097224 */ /* 0x000fc800078e02ff */
[----:B------:R-:W-:-:S06]  /*00e0*/  IMAD.HI.U32 R5, R5, R9, R4 ;  /* 0x0000000905057227 */ /* 0x000fcc00078e0004 */
[----:B------:R-:W-:Y:S02]  /*00f0*/  IMAD.HI.U32 R6, R5, R8, RZ ;  /* 0x0000000805067227 */ /* 0x000fe400078e00ff */
[----:B------:R-:W1:Y:S02]  /*0100*/  LDC.64 R4, c[0x0][0x388] ;  /* 0x0000e200ff047b82 */ /* 0x000e640000000a00 */
[----:B------:R-:W-:-:S04]  /*0110*/  IMAD.MOV R0, RZ, RZ, -R6 ;  /* 0x000000ffff007224 */ /* 0x000fc800078e0a06 */
[----:B------:R-:W-:-:S05]  /*0120*/  IMAD R0, R7, R0, R8 ;  /* 0x0000000007007224 */ /* 0x000fca00078e0208 */
[----:B------:R-:W-:-:S13]  /*0130*/  ISETP.GT.U32.AND P2, PT, R7, R0, PT ;  /* 0x000000000700720c */ /* 0x000fda0003f44070 */
[----:B------:R-:W-:Y:S01]  /*0140*/  @!P2 IMAD.IADD R0, R0, 0x1, -R7 ;  /* 0x000000010000a824 */ /* 0x000fe200078e0a07 */
[----:B------:R-:W-:Y:S02]  /*0150*/  @!P2 IADD3 R6, PT, PT, R6, 0x1, RZ ;  /* 0x000000010606a810 */ /* 0x000fe40007ffe0ff */
[----:B------:R-:W-:Y:S02]  /*0160*/  ISETP.NE.AND P2, PT, R3, RZ, PT ;  /* 0x000000ff0300720c */ /* 0x000fe40003f45270 */
[----:B------:R-:W-:-:S13]  /*0170*/  ISETP.GE.U32.AND P0, PT, R0, R7, PT ;  /* 0x000000070000720c */ /* 0x000fda0003f06070 */
[----:B------:R-:W-:-:S05]  /*0180*/  @P0 VIADD R6, R6, 0x1 ;  /* 0x0000000106060836 */ /* 0x000fca0000000000 */
[----:B------:R-:W-:Y:S02]  /*0190*/  @!P1 IADD3 R6, PT, PT, -R6, RZ, RZ ;  /* 0x000000ff06069210 */ /* 0x000fe40007ffe1ff */
[----:B------:R-:W-:-:S05]  /*01a0*/  @!P2 LOP3.LUT R6, RZ, R3, RZ, 0x33, !PT ;  /* 0x00000003ff06a212 */ /* 0x000fca00078e33ff */
[----:B-1----:R-:W-:Y:S01]  /*01b0*/  STG.E desc[UR4][R4.64], R6 ;  /* 0x0000000604007986 */ /* 0x002fe2000c101904 */
[----:B------:R-:W-:Y:S05]  /*01c0*/  EXIT ;  /* 0x000000000000794d */ /* 0x000fea0003800000 */
.L_x_0:
[----:B------:R-:W-:-:S00]  /*01d0*/  BRA `(.L_x_0) ;  /* 0xfffffffc00fc7947 */ /* 0x000fc0000383ffff */
[----:B------:R-:W-:-:S00]  /*01e0*/  NOP ;  /* 0x0000000000007918 */ /* 0x000fc00000000000 */
        /* <DEDUP_REMOVED lines=9> */
.L_x_1:


//--------------------- .nv.shared.reserved.0     --------------------------
	.section	.nv.shared.reserved.0,"aw",@nobits
	.weak		__nv_reservedSMEM_offset_0_alias
	.size		__nv_reservedSMEM_offset_0_alias, 0, 64
	.other		__nv_reservedSMEM_offset_0_alias,@"STO_CUDA_RESERVED_SHARED STV_DEFAULT"
__nv_reservedSMEM_offset_0_alias:
	.zero		0
	.zero		64


//--------------------- .nv.constant0._Z15test_2_para_intiiPi --------------------------
	.section	.nv.constant0._Z15test_2_para_intiiPi,"a",@progbits
	.sectionflags	@""
	.align	4
.nv.constant0._Z15test_2_para_intiiPi:
	.zero		912


//--------------------- SYMBOLS --------------------------

	.type		.nv.reservedSmem.offset0,@object
	.size		.nv.reservedSmem.offset0,0x4
